//
// Generated by NVIDIA NVVM Compiler
//
// Compiler Build ID: CL-36424714
// Cuda compilation tools, release 13.0, V13.0.88
// Based on NVVM 20.0.0
//

.version 9.0
.target sm_100
.address_size 64

	// .globl	_Z11sgemm_naiveiiifPfS_fS_

.visible .entry _Z11sgemm_naiveiiifPfS_fS_(
	.param .u32 _Z11sgemm_naiveiiifPfS_fS__param_0,
	.param .u32 _Z11sgemm_naiveiiifPfS_fS__param_1,
	.param .u32 _Z11sgemm_naiveiiifPfS_fS__param_2,
	.param .f32 _Z11sgemm_naiveiiifPfS_fS__param_3,
	.param .u64 .ptr .align 1 _Z11sgemm_naiveiiifPfS_fS__param_4,
	.param .u64 .ptr .align 1 _Z11sgemm_naiveiiifPfS_fS__param_5,
	.param .f32 _Z11sgemm_naiveiiifPfS_fS__param_6,
	.param .u64 .ptr .align 1 _Z11sgemm_naiveiiifPfS_fS__param_7
)
{
	.reg .pred 	%p<13>;
	.reg .b32 	%r<94>;
	.reg .b32 	%f<73>;
	.reg .b64 	%rd<70>;

	ld.param.u32 	%r46, [_Z11sgemm_naiveiiifPfS_fS__param_0];
	ld.param.u32 	%r47, [_Z11sgemm_naiveiiifPfS_fS__param_1];
	ld.param.u32 	%r45, [_Z11sgemm_naiveiiifPfS_fS__param_2];
	ld.param.f32 	%f13, [_Z11sgemm_naiveiiifPfS_fS__param_3];
	ld.param.u64 	%rd4, [_Z11sgemm_naiveiiifPfS_fS__param_4];
	ld.param.u64 	%rd5, [_Z11sgemm_naiveiiifPfS_fS__param_5];
	ld.param.f32 	%f14, [_Z11sgemm_naiveiiifPfS_fS__param_6];
	cvta.to.global.u64 	%rd1, %rd5;
	cvta.to.global.u64 	%rd2, %rd4;
	mov.u32 	%r48, %ntid.x;
	mov.u32 	%r49, %ctaid.x;
	mov.u32 	%r50, %tid.x;
	mad.lo.s32 	%r1, %r48, %r49, %r50;
	mov.u32 	%r51, %ntid.y;
	mov.u32 	%r52, %ctaid.y;
	mul.lo.s32 	%r2, %r51, %r52;
	mov.u32 	%r3, %tid.y;
	add.s32 	%r53, %r2, %r3;
	setp.ge.u32 	%p1, %r1, %r46;
	setp.ge.u32 	%p2, %r53, %r47;
	or.pred  	%p3, %p1, %p2;
	@%p3 bra 	$L__BB0_14;
	setp.lt.s32 	%p4, %r45, 1;
	mov.f32 	%f72, 0f00000000;
	@%p4 bra 	$L__BB0_13;
	mul.lo.s32 	%r5, %r45, %r1;
	and.b32  	%r6, %r45, 7;
	setp.lt.u32 	%p5, %r45, 8;
	mov.f32 	%f72, 0f00000000;
	mov.b32 	%r92, 0;
	@%p5 bra 	$L__BB0_5;
	and.b32  	%r92, %r45, 2147483640;
	neg.s32 	%r90, %r92;
	add.s32 	%r55, %r3, %r47;
	add.s32 	%r89, %r55, %r2;
	shl.b32 	%r10, %r47, 3;
	shl.b32 	%r56, %r47, 1;
	add.s32 	%r88, %r53, %r56;
	mad.lo.s32 	%r87, %r47, 3, %r53;
	shl.b32 	%r57, %r47, 2;
	add.s32 	%r86, %r53, %r57;
	mad.lo.s32 	%r85, %r47, 5, %r53;
	mad.lo.s32 	%r84, %r47, 6, %r53;
	mad.lo.s32 	%r83, %r47, 7, %r53;
	add.s32 	%r81, %r5, 3;
	mov.f32 	%f72, 0f00000000;
	mov.u32 	%r82, %r53;
$L__BB0_4:
	.pragma "nounroll";
	add.s32 	%r58, %r81, -3;
	mul.wide.u32 	%rd6, %r58, 4;
	add.s64 	%rd7, %rd2, %rd6;
	ld.global.f32 	%f19, [%rd7];
	mul.wide.u32 	%rd8, %r82, 4;
	add.s64 	%rd9, %rd1, %rd8;
	ld.global.f32 	%f20, [%rd9];
	fma.rn.f32 	%f21, %f19, %f20, %f72;
	add.s32 	%r59, %r81, -2;
	mul.wide.u32 	%rd10, %r59, 4;
	add.s64 	%rd11, %rd2, %rd10;
	ld.global.f32 	%f22, [%rd11];
	mul.wide.u32 	%rd12, %r89, 4;
	add.s64 	%rd13, %rd1, %rd12;
	ld.global.f32 	%f23, [%rd13];
	fma.rn.f32 	%f24, %f22, %f23, %f21;
	add.s32 	%r60, %r81, -1;
	mul.wide.u32 	%rd14, %r60, 4;
	add.s64 	%rd15, %rd2, %rd14;
	ld.global.f32 	%f25, [%rd15];
	mul.wide.u32 	%rd16, %r88, 4;
	add.s64 	%rd17, %rd1, %rd16;
	ld.global.f32 	%f26, [%rd17];
	fma.rn.f32 	%f27, %f25, %f26, %f24;
	add.s32 	%r61, %r81, 4;
	mul.wide.u32 	%rd18, %r81, 4;
	add.s64 	%rd19, %rd2, %rd18;
	ld.global.f32 	%f28, [%rd19];
	mul.wide.u32 	%rd20, %r87, 4;
	add.s64 	%rd21, %rd1, %rd20;
	ld.global.f32 	%f29, [%rd21];
	fma.rn.f32 	%f30, %f28, %f29, %f27;
	add.s32 	%r62, %r81, 1;
	mul.wide.u32 	%rd22, %r62, 4;
	add.s64 	%rd23, %rd2, %rd22;
	ld.global.f32 	%f31, [%rd23];
	mul.wide.u32 	%rd24, %r86, 4;
	add.s64 	%rd25, %rd1, %rd24;
	ld.global.f32 	%f32, [%rd25];
	fma.rn.f32 	%f33, %f31, %f32, %f30;
	add.s32 	%r63, %r81, 2;
	mul.wide.u32 	%rd26, %r63, 4;
	add.s64 	%rd27, %rd2, %rd26;
	ld.global.f32 	%f34, [%rd27];
	mul.wide.u32 	%rd28, %r85, 4;
	add.s64 	%rd29, %rd1, %rd28;
	ld.global.f32 	%f35, [%rd29];
	fma.rn.f32 	%f36, %f34, %f35, %f33;
	add.s32 	%r64, %r81, 3;
	mul.wide.u32 	%rd30, %r64, 4;
	add.s64 	%rd31, %rd2, %rd30;
	ld.global.f32 	%f37, [%rd31];
	mul.wide.u32 	%rd32, %r84, 4;
	add.s64 	%rd33, %rd1, %rd32;
	ld.global.f32 	%f38, [%rd33];
	fma.rn.f32 	%f39, %f37, %f38, %f36;
	mul.wide.u32 	%rd34, %r61, 4;
	add.s64 	%rd35, %rd2, %rd34;
	ld.global.f32 	%f40, [%rd35];
	mul.wide.u32 	%rd36, %r83, 4;
	add.s64 	%rd37, %rd1, %rd36;
	ld.global.f32 	%f41, [%rd37];
	fma.rn.f32 	%f72, %f40, %f41, %f39;
	add.s32 	%r90, %r90, 8;
	add.s32 	%r89, %r89, %r10;
	add.s32 	%r88, %r88, %r10;
	add.s32 	%r87, %r87, %r10;
	add.s32 	%r86, %r86, %r10;
	add.s32 	%r85, %r85, %r10;
	add.s32 	%r84, %r84, %r10;
	add.s32 	%r83, %r83, %r10;
	add.s32 	%r82, %r82, %r10;
	add.s32 	%r81, %r81, 8;
	setp.ne.s32 	%p6, %r90, 0;
	@%p6 bra 	$L__BB0_4;
$L__BB0_5:
	setp.eq.s32 	%p7, %r6, 0;
	@%p7 bra 	$L__BB0_13;
	and.b32  	%r39, %r45, 3;
	setp.lt.u32 	%p8, %r6, 4;
	@%p8 bra 	$L__BB0_8;
	add.s32 	%r65, %r92, %r5;
	mul.wide.u32 	%rd38, %r65, 4;
	add.s64 	%rd39, %rd2, %rd38;
	ld.global.f32 	%f43, [%rd39];
	mad.lo.s32 	%r66, %r92, %r47, %r53;
	mul.wide.u32 	%rd40, %r66, 4;
	add.s64 	%rd41, %rd1, %rd40;
	ld.global.f32 	%f44, [%rd41];
	fma.rn.f32 	%f45, %f43, %f44, %f72;
	add.s32 	%r67, %r65, 1;
	mul.wide.u32 	%rd42, %r67, 4;
	add.s64 	%rd43, %rd2, %rd42;
	ld.global.f32 	%f46, [%rd43];
	add.s32 	%r68, %r66, %r47;
	mul.wide.u32 	%rd44, %r68, 4;
	add.s64 	%rd45, %rd1, %rd44;
	ld.global.f32 	%f47, [%rd45];
	fma.rn.f32 	%f48, %f46, %f47, %f45;
	add.s32 	%r69, %r65, 2;
	mul.wide.u32 	%rd46, %r69, 4;
	add.s64 	%rd47, %rd2, %rd46;
	ld.global.f32 	%f49, [%rd47];
	add.s32 	%r70, %r68, %r47;
	mul.wide.u32 	%rd48, %r70, 4;
	add.s64 	%rd49, %rd1, %rd48;
	ld.global.f32 	%f50, [%rd49];
	fma.rn.f32 	%f51, %f49, %f50, %f48;
	add.s32 	%r71, %r65, 3;
	mul.wide.u32 	%rd50, %r71, 4;
	add.s64 	%rd51, %rd2, %rd50;
	ld.global.f32 	%f52, [%rd51];
	add.s32 	%r72, %r70, %r47;
	mul.wide.u32 	%rd52, %r72, 4;
	add.s64 	%rd53, %rd1, %rd52;
	ld.global.f32 	%f53, [%rd53];
	fma.rn.f32 	%f72, %f52, %f53, %f51;
	add.s32 	%r92, %r92, 4;
$L__BB0_8:
	setp.eq.s32 	%p9, %r39, 0;
	@%p9 bra 	$L__BB0_13;
	setp.eq.s32 	%p10, %r39, 1;
	@%p10 bra 	$L__BB0_11;
	add.s32 	%r73, %r92, %r5;
	mul.wide.u32 	%rd54, %r73, 4;
	add.s64 	%rd55, %rd2, %rd54;
	ld.global.f32 	%f55, [%rd55];
	mad.lo.s32 	%r74, %r92, %r47, %r53;
	mul.wide.u32 	%rd56, %r74, 4;
	add.s64 	%rd57, %rd1, %rd56;
	ld.global.f32 	%f56, [%rd57];
	fma.rn.f32 	%f57, %f55, %f56, %f72;
	add.s32 	%r75, %r73, 1;
	mul.wide.u32 	%rd58, %r75, 4;
	add.s64 	%rd59, %rd2, %rd58;
	ld.global.f32 	%f58, [%rd59];
	add.s32 	%r76, %r74, %r47;
	mul.wide.u32 	%rd60, %r76, 4;
	add.s64 	%rd61, %rd1, %rd60;
	ld.global.f32 	%f59, [%rd61];
	fma.rn.f32 	%f72, %f58, %f59, %f57;
	add.s32 	%r92, %r92, 2;
$L__BB0_11:
	and.b32  	%r77, %r45, 1;
	setp.eq.b32 	%p11, %r77, 1;
	not.pred 	%p12, %p11;
	@%p12 bra 	$L__BB0_13;
	add.s32 	%r78, %r92, %r5;
	mul.wide.u32 	%rd62, %r78, 4;
	add.s64 	%rd63, %rd2, %rd62;
	ld.global.f32 	%f60, [%rd63];
	mad.lo.s32 	%r79, %r92, %r47, %r53;
	mul.wide.u32 	%rd64, %r79, 4;
	add.s64 	%rd65, %rd1, %rd64;
	ld.global.f32 	%f61, [%rd65];
	fma.rn.f32 	%f72, %f60, %f61, %f72;
$L__BB0_13:
	ld.param.u64 	%rd69, [_Z11sgemm_naiveiiifPfS_fS__param_7];
	mad.lo.s32 	%r80, %r47, %r1, %r53;
	cvta.to.global.u64 	%rd66, %rd69;
	mul.wide.u32 	%rd67, %r80, 4;
	add.s64 	%rd68, %rd66, %rd67;
	ld.global.f32 	%f62, [%rd68];
	mul.f32 	%f63, %f14, %f62;
	fma.rn.f32 	%f64, %f13, %f72, %f63;
	st.global.f32 	[%rd68], %f64;
$L__BB0_14:
	ret;

}


// ===== COMPILED SASS (sm_100) =====

	.target	sm_100

	.elftype	@"ET_EXEC"


//--------------------- .note.nv.tkinfo           --------------------------
	.section	.note.nv.tkinfo,"",@"SHT_NOTE"
	.sectionflags	@"SHF_NOTE_NV_TKINFO"
	.tkinfo
        /*0018*/ 	.word	0x00000002
        /*0030*/ 	.string	""
        /*0030*/ 	.string	"ptxas"
        /*0030*/ 	.string	"Cuda compilation tools, release 13.0, V13.0.88"
        /*0030*/ 	.string	"Build cuda_13.0.r13.0/compiler.36424714_0"
        /*0030*/ 	.string	"-arch sm_100 -m 64 "



//--------------------- .note.nv.cuinfo           --------------------------
	.section	.note.nv.cuinfo,"",@"SHT_NOTE"
	.sectionflags	@"SHF_NOTE_NV_CUINFO"
        /*0018*/ 	.short	0x0002
        /*001a*/ 	.short	0x0064
        /*001c*/ 	.short	0x0082
	.zero		2


//--------------------- .nv.info                  --------------------------
	.section	.nv.info,"",@"SHT_CUDA_INFO"
	.align	4


	//----- nvinfo : EIATTR_REGCOUNT
	.align		4
        /*0000*/ 	.byte	0x04, 0x2f
        /*0002*/ 	.short	(.L_1 - .L_0)
	.align		4
.L_0:
        /*0004*/ 	.word	index@(_Z11sgemm_naiveiiifPfS_fS_)
        /*0008*/ 	.word	0x00000020


	//----- nvinfo : EIATTR_FRAME_SIZE
	.align		4
.L_1:
        /*000c*/ 	.byte	0x04, 0x11
        /*000e*/ 	.short	(.L_3 - .L_2)
	.align		4
.L_2:
        /*0010*/ 	.word	index@(_Z11sgemm_naiveiiifPfS_fS_)
        /*0014*/ 	.word	0x00000000


	//----- nvinfo : EIATTR_MIN_STACK_SIZE
	.align		4
.L_3:
        /*0018*/ 	.byte	0x04, 0x12
        /*001a*/ 	.short	(.L_5 - .L_4)
	.align		4
.L_4:
        /*001c*/ 	.word	index@(_Z11sgemm_naiveiiifPfS_fS_)
        /*0020*/ 	.word	0x00000000
.L_5:


//--------------------- .nv.compat                --------------------------
	.section	.nv.compat,"",@"SHT_CUDA_COMPAT_INFO"
	.align	4
        /*0000*/ 	.byte	0x02, 0x09, 0x00, 0x00, 0x02, 0x02, 0x01, 0x00, 0x02, 0x05, 0x05, 0x00, 0x03, 0x07, 0x01, 0x01
        /*0010*/ 	.byte	0x02, 0x03, 0x00, 0x00, 0x02, 0x06, 0x01, 0x00, 0x04, 0x0b, 0x08, 0x00, 0x09, 0x00, 0x00, 0x00
        /*0020*/ 	.byte	0x00, 0x00, 0x00, 0x00


//--------------------- .nv.info._Z11sgemm_naiveiiifPfS_fS_ --------------------------
	.section	.nv.info._Z11sgemm_naiveiiifPfS_fS_,"",@"SHT_CUDA_INFO"
	.sectionflags	@""
	.align	4


	//----- nvinfo : EIATTR_CUDA_API_VERSION
	.align		4
        /*0000*/ 	.byte	0x04, 0x37
        /*0002*/ 	.short	(.L_7 - .L_6)
.L_6:
        /*0004*/ 	.word	0x00000082


	//----- nvinfo : EIATTR_KPARAM_INFO
	.align		4
.L_7:
        /*0008*/ 	.byte	0x04, 0x17
        /*000a*/ 	.short	(.L_9 - .L_8)
.L_8:
        /*000c*/ 	.word	0x00000000
        /*0010*/ 	.short	0x0007
        /*0012*/ 	.short	0x0028
        /*0014*/ 	.byte	0x00, 0xf5, 0x21, 0x00


	//----- nvinfo : EIATTR_KPARAM_INFO
	.align		4
.L_9:
        /*0018*/ 	.byte	0x04, 0x17
        /*001a*/ 	.short	(.L_11 - .L_10)
.L_10:
        /*001c*/ 	.word	0x00000000
        /*0020*/ 	.short	0x0006
        /*0022*/ 	.short	0x0020
        /*0024*/ 	.byte	0x00, 0xf0, 0x11, 0x00


	//----- nvinfo : EIATTR_KPARAM_INFO
	.align		4
.L_11:
        /*0028*/ 	.byte	0x04, 0x17
        /*002a*/ 	.short	(.L_13 - .L_12)
.L_12:
        /*002c*/ 	.word	0x00000000
        /*0030*/ 	.short	0x0005
        /*0032*/ 	.short	0x0018
        /*0034*/ 	.byte	0x00, 0xf5, 0x21, 0x00


	//----- nvinfo : EIATTR_KPARAM_INFO
	.align		4
.L_13:
        /*0038*/ 	.byte	0x04, 0x17
        /*003a*/ 	.short	(.L_15 - .L_14)
.L_14:
        /*003c*/ 	.word	0x00000000
        /*0040*/ 	.short	0x0004
        /*0042*/ 	.short	0x0010
        /*0044*/ 	.byte	0x00, 0xf5, 0x21, 0x00


	//----- nvinfo : EIATTR_KPARAM_INFO
	.align		4
.L_15:
        /*0048*/ 	.byte	0x04, 0x17
        /*004a*/ 	.short	(.L_17 - .L_16)
.L_16:
        /*004c*/ 	.word	0x00000000
        /*0050*/ 	.short	0x0003
        /*0052*/ 	.short	0x000c
        /*0054*/ 	.byte	0x00, 0xf0, 0x11, 0x00


	//----- nvinfo : EIATTR_KPARAM_INFO
	.align		4
.L_17:
        /*0058*/ 	.byte	0x04, 0x17
        /*005a*/ 	.short	(.L_19 - .L_18)
.L_18:
        /*005c*/ 	.word	0x00000000
        /*0060*/ 	.short	0x0002
        /*0062*/ 	.short	0x0008
        /*0064*/ 	.byte	0x00, 0xf0, 0x11, 0x00


	//----- nvinfo : EIATTR_KPARAM_INFO
	.align		4
.L_19:
        /*0068*/ 	.byte	0x04, 0x17
        /*006a*/ 	.short	(.L_21 - .L_20)
.L_20:
        /*006c*/ 	.word	0x00000000
        /*0070*/ 	.short	0x0001
        /*0072*/ 	.short	0x0004
        /*0074*/ 	.byte	0x00, 0xf0, 0x11, 0x00


	//----- nvinfo : EIATTR_KPARAM_INFO
	.align		4
.L_21:
        /*0078*/ 	.byte	0x04, 0x17
        /*007a*/ 	.short	(.L_23 - .L_22)
.L_22:
        /*007c*/ 	.word	0x00000000
        /*0080*/ 	.short	0x0000
        /*0082*/ 	.short	0x0000
        /*0084*/ 	.byte	0x00, 0xf0, 0x11, 0x00


	//----- nvinfo : EIATTR_SPARSE_MMA_MASK
	.align		4
.L_23:
        /*0088*/ 	.byte	0x03, 0x50
        /*008a*/ 	.short	0x0000


	//----- nvinfo : EIATTR_MAXREG_COUNT
	.align		4
        /*008c*/ 	.byte	0x03, 0x1b
        /*008e*/ 	.short	0x00ff


	//----- nvinfo : EIATTR_MERCURY_ISA_VERSION
	.align		4
        /*0090*/ 	.byte	0x03, 0x5f
        /*0092*/ 	.short	0x0101


	//----- nvinfo : EIATTR_VRC_CTA_INIT_COUNT
	.align		4
        /*0094*/ 	.byte	0x02, 0x4a
	.zero		1
	.zero		1


	//----- nvinfo : EIATTR_EXIT_INSTR_OFFSETS
	.align		4
        /*0098*/ 	.byte	0x04, 0x1c
        /*009a*/ 	.short	(.L_25 - .L_24)


	//   ....[0]....
.L_24:
        /*009c*/ 	.word	0x000000d0


	//   ....[1]....
        /*00a0*/ 	.word	0x00000ad0


	//----- nvinfo : EIATTR_CBANK_PARAM_SIZE
	.align		4
.L_25:
        /*00a4*/ 	.byte	0x03, 0x19
        /*00a6*/ 	.short	0x0030


	//----- nvinfo : EIATTR_PARAM_CBANK
	.align		4
        /*00a8*/ 	.byte	0x04, 0x0a
        /*00aa*/ 	.short	(.L_27 - .L_26)
	.align		4
.L_26:
        /*00ac*/ 	.word	index@(.nv.constant0._Z11sgemm_naiveiiifPfS_fS_)
        /*00b0*/ 	.short	0x0380
        /*00b2*/ 	.short	0x0030


	//----- nvinfo : EIATTR_SW_WAR
	.align		4
.L_27:
        /*00b4*/ 	.byte	0x04, 0x36
        /*00b6*/ 	.short	(.L_29 - .L_28)
.L_28:
        /*00b8*/ 	.word	0x00000008
.L_29:


//--------------------- .nv.callgraph             --------------------------
	.section	.nv.callgraph,"",@"SHT_CUDA_CALLGRAPH"
	.align	4
	.sectionentsize	8
	.align		4
        /*0000*/ 	.word	0x00000000
	.align		4
        /*0004*/ 	.word	0xffffffff
	.align		4
        /*0008*/ 	.word	0x00000000
	.align		4
        /*000c*/ 	.word	0xfffffffe
	.align		4
        /*0010*/ 	.word	0x00000000
	.align		4
        /*0014*/ 	.word	0xfffffffd
	.align		4
        /*0018*/ 	.word	0x00000000
	.align		4
        /*001c*/ 	.word	0xfffffffc


//--------------------- .text._Z11sgemm_naiveiiifPfS_fS_ --------------------------
	.section	.text._Z11sgemm_naiveiiifPfS_fS_,"ax",@progbits
	.align	128
        .global         _Z11sgemm_naiveiiifPfS_fS_
        .type           _Z11sgemm_naiveiiifPfS_fS_,@function
        .size           _Z11sgemm_naiveiiifPfS_fS_,(.L_x_5 - _Z11sgemm_naiveiiifPfS_fS_)
        .other          _Z11sgemm_naiveiiifPfS_fS_,@"STO_CUDA_ENTRY STV_DEFAULT"
_Z11sgemm_naiveiiifPfS_fS_:
.text._Z11sgemm_naiveiiifPfS_fS_:
[----:B------:R-:W-:Y:S01]  /*0000*/  LDC R1, c[0x0][0x37c] ;  /* 0x0000df00ff017b82 */ /* 0x000fe20000000800 */
[----:B------:R-:W0:Y:S07]  /*0010*/  S2R R8, SR_TID.Y ;  /* 0x0000000000087919 */ /* 0x000e2e0000002200 */
[----:B------:R-:W1:Y:S01]  /*0020*/  S2UR UR5, SR_CTAID.Y ;  /* 0x00000000000579c3 */ /* 0x000e620000002600 */
[----:B------:R-:W2:Y:S01]  /*0030*/  LDCU UR6, c[0x0][0x360] ;  /* 0x00006c00ff0677ac */ /* 0x000ea20008000800 */
[----:B------:R-:W2:Y:S01]  /*0040*/  S2R R3, SR_CTAID.X ;  /* 0x0000000000037919 */ /* 0x000ea20000002500 */
[----:B------:R-:W1:Y:S01]  /*0050*/  LDCU UR4, c[0x0][0x364] ;  /* 0x00006c80ff0477ac */ /* 0x000e620008000800 */
[----:B------:R-:W2:Y:S04]  /*0060*/  S2R R2, SR_TID.X ;  /* 0x0000000000027919 */ /* 0x000ea80000002100 */
[----:B------:R-:W3:Y:S01]  /*0070*/  LDC.64 R4, c[0x0][0x380] ;  /* 0x0000e000ff047b82 */ /* 0x000ee20000000a00 */
[----:B-1----:R-:W-:-:S06]  /*0080*/  UIMAD UR4, UR4, UR5, URZ ;  /* 0x00000005040472a4 */ /* 0x002fcc000f8e02ff */
[----:B0-----:R-:W-:-:S04]  /*0090*/  IADD3 R0, PT, PT, R8, UR4, RZ ;  /* 0x0000000408007c10 */ /* 0x001fc8000fffe0ff */
[----:B---3--:R-:W-:Y:S01]  /*00a0*/  ISETP.GE.U32.AND P0, PT, R0, R5, PT ;  /* 0x000000050000720c */ /* 0x008fe20003f06070 */
[----:B--2---:R-:W-:-:S05]  /*00b0*/  IMAD R3, R3, UR6, R2 ;  /* 0x0000000603037c24 */ /* 0x004fca000f8e0202 */
[----:B------:R-:W-:-:S13]  /*00c0*/  ISETP.GE.U32.OR P0, PT, R3, R4, P0 ;  /* 0x000000040300720c */ /* 0x000fda0000706470 */
[----:B------:R-:W-:Y:S05]  /*00d0*/  @P0 EXIT ;  /* 0x000000000000094d */ /* 0x000fea0003800000 */
[----:B------:R-:W0:Y:S01]  /*00e0*/  LDC R2, c[0x0][0x388] ;  /* 0x0000e200ff027b82 */ /* 0x000e220000000800 */
[----:B------:R-:W1:Y:S01]  /*00f0*/  LDCU.64 UR6, c[0x0][0x358] ;  /* 0x00006b00ff0677ac */ /* 0x000e620008000a00 */
[----:B------:R-:W-:Y:S01]  /*0100*/  HFMA2 R25, -RZ, RZ, 0, 0 ;  /* 0x00000000ff197431 */ /* 0x000fe200000001ff */
[----:B0-----:R-:W-:-:S13]  /*0110*/  ISETP.GE.AND P0, PT, R2, 0x1, PT ;  /* 0x000000010200780c */ /* 0x001fda0003f06270 */
[----:B-1----:R-:W-:Y:S05]  /*0120*/  @!P0 BRA `(.L_x_0) ;  /* 0x0000000800448947 */ /* 0x002fea0003800000 */
[C---:B------:R-:W-:Y:S02]  /*0130*/  ISETP.GE.U32.AND P1, PT, R2.reuse, 0x8, PT ;  /* 0x000000080200780c */ /* 0x040fe40003f26070 */
[----:B------:R-:W-:Y:S02]  /*0140*/  LOP3.LUT R6, R2, 0x7, RZ, 0xc0, !PT ;  /* 0x0000000702067812 */ /* 0x000fe400078ec0ff */
[----:B------:R-:W-:Y:S02]  /*0150*/  MOV R25, RZ ;  /* 0x000000ff00197202 */ /* 0x000fe40000000f00 */
[----:B------:R-:W-:Y:S02]  /*0160*/  ISETP.NE.AND P0, PT, R6, RZ, PT ;  /* 0x000000ff0600720c */ /* 0x000fe40003f05270 */
[----:B------:R-:W-:-:S05]  /*0170*/  MOV R7, RZ ;  /* 0x000000ff00077202 */ /* 0x000fca0000000f00 */
[----:B------:R-:W-:Y:S06]  /*0180*/  @!P1 BRA `(.L_x_1) ;  /* 0x0000000400249947 */ /* 0x000fec0003800000 */
[----:B------:R-:W-:Y:S01]  /*0190*/  LOP3.LUT R7, R2, 0x7ffffff8, RZ, 0xc0, !PT ;  /* 0x7ffffff802077812 */ /* 0x000fe200078ec0ff */
[C---:B------:R-:W-:Y:S01]  /*01a0*/  IMAD R10, R5.reuse, 0x3, R0 ;  /* 0x00000003050a7824 */ /* 0x040fe200078e0200 */
[C---:B------:R-:W-:Y:S01]  /*01b0*/  IADD3 R4, PT, PT, R5.reuse, UR4, R8 ;  /* 0x0000000405047c10 */ /* 0x040fe2000fffe008 */
[C-C-:B------:R-:W-:Y:S01]  /*01c0*/  IMAD R14, R5.reuse, 0x5, R0.reuse ;  /* 0x00000005050e7824 */ /* 0x140fe200078e0200 */
[CC--:B------:R-:W-:Y:S01]  /*01d0*/  LEA R8, R5.reuse, R0.reuse, 0x1 ;  /* 0x0000000005087211 */ /* 0x0c0fe200078e08ff */
[C-C-:B------:R-:W-:Y:S01]  /*01e0*/  IMAD R9, R5.reuse, 0x6, R0.reuse ;  /* 0x0000000605097824 */ /* 0x140fe200078e0200 */
[C---:B------:R-:W-:Y:S01]  /*01f0*/  LEA R12, R5.reuse, R0, 0x2 ;  /* 0x00000000050c7211 */ /* 0x040fe200078e10ff */
[----:B------:R-:W-:Y:S01]  /*0200*/  IMAD R11, R5, 0x7, R0 ;  /* 0x00000007050b7824 */ /* 0x000fe200078e0200 */
[----:B------:R-:W-:Y:S01]  /*0210*/  MOV R25, RZ ;  /* 0x000000ff00197202 */ /* 0x000fe20000000f00 */
[----:B------:R-:W-:Y:S01]  /*0220*/  IMAD R15, R3, R2, 0x3 ;  /* 0x00000003030f7424 */ /* 0x000fe200078e0202 */
[----:B------:R-:W-:-:S02]  /*0230*/  MOV R13, R0 ;  /* 0x00000000000d7202 */ /* 0x000fc40000000f00 */
[----:B------:R-:W-:-:S07]  /*0240*/  IADD3 R24, PT, PT, -R7, RZ, RZ ;  /* 0x000000ff07187210 */ /* 0x000fce0007ffe1ff */
.L_x_2:
[----:B------:R-:W0:Y:S01]  /*0250*/  LDC.64 R20, c[0x0][0x390] ;  /* 0x0000e400ff147b82 */ /* 0x000e220000000a00 */
[----:B------:R-:W-:-:S07]  /*0260*/  IADD3 R23, PT, PT, R15, -0x3, RZ ;  /* 0xfffffffd0f177810 */ /* 0x000fce0007ffe0ff */
[----:B------:R-:W1:Y:S01]  /*0270*/  LDC.64 R16, c[0x0][0x398] ;  /* 0x0000e600ff107b82 */ /* 0x000e620000000a00 */
[----:B0-----:R-:W-:-:S06]  /*0280*/  IMAD.WIDE.U32 R22, R23, 0x4, R20 ;  /* 0x0000000417167825 */ /* 0x001fcc00078e0014 */
[----:B------:R-:W2:Y:S01]  /*0290*/  LDG.E R22, desc[UR6][R22.64] ;  /* 0x0000000616167981 */ /* 0x000ea2000c1e1900 */
[----:B-1----:R-:W-:-:S06]  /*02a0*/  IMAD.WIDE.U32 R18, R13, 0x4, R16 ;  /* 0x000000040d127825 */ /* 0x002fcc00078e0010 */
[----:B------:R-:W2:Y:S01]  /*02b0*/  LDG.E R18, desc[UR6][R18.64] ;  /* 0x0000000612127981 */ /* 0x000ea2000c1e1900 */
[----:B------:R-:W-:Y:S01]  /*02c0*/  IADD3 R27, PT, PT, R15, -0x2, RZ ;  /* 0xfffffffe0f1b7810 */ /* 0x000fe20007ffe0ff */
[----:B------:R-:W-:-:S06]  /*02d0*/  IMAD.WIDE.U32 R28, R4, 0x4, R16 ;  /* 0x00000004041c7825 */ /* 0x000fcc00078e0010 */
[----:B------:R-:W3:Y:S01]  /*02e0*/  LDG.E R28, desc[UR6][R28.64] ;  /* 0x000000061c1c7981 */ /* 0x000ee2000c1e1900 */
[----:B--2---:R-:W-:Y:S01]  /*02f0*/  FFMA R25, R22, R18, R25 ;  /* 0x0000001216197223 */ /* 0x004fe20000000019 */
[----:B------:R-:W-:Y:S01]  /*0300*/  IMAD.WIDE.U32 R22, R27, 0x4, R20 ;  /* 0x000000041b167825 */ /* 0x000fe200078e0014 */
[----:B------:R-:W-:-:S05]  /*0310*/  IADD3 R27, PT, PT, R15, -0x1, RZ ;  /* 0xffffffff0f1b7810 */ /* 0x000fca0007ffe0ff */
[----:B------:R-:W-:Y:S01]  /*0320*/  IMAD.WIDE.U32 R26, R27, 0x4, R20 ;  /* 0x000000041b1a7825 */ /* 0x000fe200078e0014 */
[----:B------:R-:W3:Y:S04]  /*0330*/  LDG.E R22, desc[UR6][R22.64] ;  /* 0x0000000616167981 */ /* 0x000ee8000c1e1900 */
[----:B------:R0:W2:Y:S02]  /*0340*/  LDG.E R18, desc[UR6][R26.64] ;  /* 0x000000061a127981 */ /* 0x0000a4000c1e1900 */
[----:B0-----:R-:W-:-:S05]  /*0350*/  IMAD.WIDE.U32 R26, R8, 0x4, R16 ;  /* 0x00000004081a7825 */ /* 0x001fca00078e0010 */
[----:B------:R-:W2:Y:S01]  /*0360*/  LDG.E R19, desc[UR6][R26.64] ;  /* 0x000000061a137981 */ /* 0x000ea2000c1e1900 */
[----:B------:R-:W-:Y:S01]  /*0370*/  IADD3 R23, PT, PT, R15, 0x1, RZ ;  /* 0x000000010f177810 */ /* 0x000fe20007ffe0ff */
[----:B---3--:R-:W-:-:S04]  /*0380*/  FFMA R25, R22, R28, R25 ;  /* 0x0000001c16197223 */ /* 0x008fc80000000019 */
[----:B--2---:R-:W-:Y:S01]  /*0390*/  FFMA R25, R18, R19, R25 ;  /* 0x0000001312197223 */ /* 0x004fe20000000019 */
[----:B------:R-:W-:-:S05]  /*03a0*/  IMAD.WIDE.U32 R18, R15, 0x4, R20 ;  /* 0x000000040f127825 */ /* 0x000fca00078e0014 */
[----:B------:R0:W2:Y:S02]  /*03b0*/  LDG.E R28, desc[UR6][R18.64] ;  /* 0x00000006121c7981 */ /* 0x0000a4000c1e1900 */
[----:B0-----:R-:W-:-:S04]  /*03c0*/  IMAD.WIDE.U32 R18, R23, 0x4, R20 ;  /* 0x0000000417127825 */ /* 0x001fc800078e0014 */
[--C-:B------:R-:W-:Y:S02]  /*03d0*/  IMAD.WIDE.U32 R22, R10, 0x4, R16.reuse ;  /* 0x000000040a167825 */ /* 0x100fe400078e0010 */
[----:B------:R-:W3:Y:S04]  /*03e0*/  LDG.E R18, desc[UR6][R18.64] ;  /* 0x0000000612127981 */ /* 0x000ee8000c1e1900 */
[----:B------:R0:W2:Y:S02]  /*03f0*/  LDG.E R29, desc[UR6][R22.64] ;  /* 0x00000006161d7981 */ /* 0x0000a4000c1e1900 */
[----:B0-----:R-:W-:-:S05]  /*0400*/  IMAD.WIDE.U32 R22, R12, 0x4, R16 ;  /* 0x000000040c167825 */ /* 0x001fca00078e0010 */
[----:B------:R0:W3:Y:S01]  /*0410*/  LDG.E R26, desc[UR6][R22.64] ;  /* 0x00000006161a7981 */ /* 0x0000e2000c1e1900 */
[C---:B------:R-:W-:Y:S02]  /*0420*/  IADD3 R27, PT, PT, R15.reuse, 0x3, RZ ;  /* 0x000000030f1b7810 */ /* 0x040fe40007ffe0ff */
[C---:B0-----:R-:W-:Y:S01]  /*0430*/  IADD3 R23, PT, PT, R15.reuse, 0x4, RZ ;  /* 0x000000040f177810 */ /* 0x041fe20007ffe0ff */
[----:B--2---:R-:W-:Y:S01]  /*0440*/  FFMA R25, R28, R29, R25 ;  /* 0x0000001d1c197223 */ /* 0x004fe20000000019 */
[----:B------:R-:W-:-:S05]  /*0450*/  IADD3 R29, PT, PT, R15, 0x2, RZ ;  /* 0x000000020f1d7810 */ /* 0x000fca0007ffe0ff */
[----:B------:R-:W-:-:S06]  /*0460*/  IMAD.WIDE.U32 R28, R29, 0x4, R20 ;  /* 0x000000041d1c7825 */ /* 0x000fcc00078e0014 */
[----:B------:R-:W2:Y:S01]  /*0470*/  LDG.E R28, desc[UR6][R28.64] ;  /* 0x000000061c1c7981 */ /* 0x000ea2000c1e1900 */
[----:B---3--:R-:W-:Y:S01]  /*0480*/  FFMA R25, R18, R26, R25 ;  /* 0x0000001a12197223 */ /* 0x008fe20000000019 */
[----:B------:R-:W-:-:S04]  /*0490*/  IMAD.WIDE.U32 R18, R14, 0x4, R16 ;  /* 0x000000040e127825 */ /* 0x000fc800078e0010 */
[--C-:B------:R-:W-:Y:S02]  /*04a0*/  IMAD.WIDE.U32 R26, R27, 0x4, R20.reuse ;  /* 0x000000041b1a7825 */ /* 0x100fe400078e0014 */
[----:B------:R-:W2:Y:S02]  /*04b0*/  LDG.E R18, desc[UR6][R18.64] ;  /* 0x0000000612127981 */ /* 0x000ea4000c1e1900 */
[----:B------:R-:W-:Y:S02]  /*04c0*/  IMAD.WIDE.U32 R20, R23, 0x4, R20 ;  /* 0x0000000417147825 */ /* 0x000fe400078e0014 */
[----:B------:R-:W3:Y:S02]  /*04d0*/  LDG.E R26, desc[UR6][R26.64] ;  /* 0x000000061a1a7981 */ /* 0x000ee4000c1e1900 */
[--C-:B------:R-:W-:Y:S02]  /*04e0*/  IMAD.WIDE.U32 R22, R9, 0x4, R16.reuse ;  /* 0x0000000409167825 */ /* 0x100fe400078e0010 */
[----:B------:R-:W4:Y:S02]  /*04f0*/  LDG.E R20, desc[UR6][R20.64] ;  /* 0x0000000614147981 */ /* 0x000f24000c1e1900 */
[----:B------:R-:W-:-:S02]  /*0500*/  IMAD.WIDE.U32 R16, R11, 0x4, R16 ;  /* 0x000000040b107825 */ /* 0x000fc400078e0010 */
[----:B------:R-:W3:Y:S04]  /*0510*/  LDG.E R23, desc[UR6][R22.64] ;  /* 0x0000000616177981 */ /* 0x000ee8000c1e1900 */
[----:B------:R-:W4:Y:S01]  /*0520*/  LDG.E R16, desc[UR6][R16.64] ;  /* 0x0000000610107981 */ /* 0x000f22000c1e1900 */
[----:B------:R-:W-:-:S04]  /*0530*/  IADD3 R24, PT, PT, R24, 0x8, RZ ;  /* 0x0000000818187810 */ /* 0x000fc80007ffe0ff */
[----:B------:R-:W-:Y:S02]  /*0540*/  ISETP.NE.AND P1, PT, R24, RZ, PT ;  /* 0x000000ff1800720c */ /* 0x000fe40003f25270 */
[----:B------:R-:W-:Y:S02]  /*0550*/  IADD3 R15, PT, PT, R15, 0x8, RZ ;  /* 0x000000080f0f7810 */ /* 0x000fe40007ffe0ff */
[C---:B------:R-:W-:Y:S02]  /*0560*/  LEA R4, R5.reuse, R4, 0x3 ;  /* 0x0000000405047211 */ /* 0x040fe400078e18ff */
[C---:B------:R-:W-:Y:S02]  /*0570*/  LEA R8, R5.reuse, R8, 0x3 ;  /* 0x0000000805087211 */ /* 0x040fe400078e18ff */
[C---:B------:R-:W-:Y:S02]  /*0580*/  LEA R10, R5.reuse, R10, 0x3 ;  /* 0x0000000a050a7211 */ /* 0x040fe400078e18ff */
[----:B------:R-:W-:-:S02]  /*0590*/  LEA R12, R5, R12, 0x3 ;  /* 0x0000000c050c7211 */ /* 0x000fc400078e18ff */
[C---:B------:R-:W-:Y:S02]  /*05a0*/  LEA R14, R5.reuse, R14, 0x3 ;  /* 0x0000000e050e7211 */ /* 0x040fe400078e18ff */
[C---:B------:R-:W-:Y:S02]  /*05b0*/  LEA R9, R5.reuse, R9, 0x3 ;  /* 0x0000000905097211 */ /* 0x040fe400078e18ff */
[C---:B------:R-:W-:Y:S02]  /*05c0*/  LEA R11, R5.reuse, R11, 0x3 ;  /* 0x0000000b050b7211 */ /* 0x040fe400078e18ff */
[----:B------:R-:W-:Y:S01]  /*05d0*/  LEA R13, R5, R13, 0x3 ;  /* 0x0000000d050d7211 */ /* 0x000fe200078e18ff */
[----:B--2---:R-:W-:-:S04]  /*05e0*/  FFMA R25, R28, R18, R25 ;  /* 0x000000121c197223 */ /* 0x004fc80000000019 */
[----:B---3--:R-:W-:-:S04]  /*05f0*/  FFMA R25, R26, R23, R25 ;  /* 0x000000171a197223 */ /* 0x008fc80000000019 */
[----:B----4-:R-:W-:Y:S01]  /*0600*/  FFMA R25, R20, R16, R25 ;  /* 0x0000001014197223 */ /* 0x010fe20000000019 */
[----:B------:R-:W-:Y:S06]  /*0610*/  @P1 BRA `(.L_x_2) ;  /* 0xfffffffc000c1947 */ /* 0x000fec000383ffff */
.L_x_1:
[----:B------:R-:W-:Y:S05]  /*0620*/  @!P0 BRA `(.L_x_0) ;  /* 0x0000000400048947 */ /* 0x000fea0003800000 */
[----:B------:R-:W-:Y:S02]  /*0630*/  ISETP.GE.U32.AND P0, PT, R6, 0x4, PT ;  /* 0x000000040600780c */ /* 0x000fe40003f06070 */
[----:B------:R-:W-:-:S04]  /*0640*/  LOP3.LUT R24, R2, 0x3, RZ, 0xc0, !PT ;  /* 0x0000000302187812 */ /* 0x000fc800078ec0ff */
[----:B------:R-:W-:-:S07]  /*0650*/  ISETP.NE.AND P1, PT, R24, RZ, PT ;  /* 0x000000ff1800720c */ /* 0x000fce0003f25270 */
[----:B------:R-:W-:Y:S06]  /*0660*/  @!P0 BRA `(.L_x_3) ;  /* 0x00000000007c8947 */ /* 0x000fec0003800000 */
[----:B------:R-:W0:Y:S01]  /*0670*/  LDC.64 R8, c[0x0][0x398] ;  /* 0x0000e600ff087b82 */ /* 0x000e220000000a00 */
[----:B------:R-:W-:Y:S02]  /*0680*/  IMAD R13, R3, R2, R7 ;  /* 0x00000002030d7224 */ /* 0x000fe400078e0207 */
[----:B------:R-:W-:-:S03]  /*0690*/  IMAD R6, R7, R5, R0 ;  /* 0x0000000507067224 */ /* 0x000fc600078e0200 */
[C---:B------:R-:W-:Y:S02]  /*06a0*/  IADD3 R21, PT, PT, R13.reuse, 0x1, RZ ;  /* 0x000000010d157810 */ /* 0x040fe40007ffe0ff */
[----:B------:R-:W1:Y:S01]  /*06b0*/  LDC.64 R10, c[0x0][0x390] ;  /* 0x0000e400ff0a7b82 */ /* 0x000e620000000a00 */
[C---:B------:R-:W-:Y:S02]  /*06c0*/  IADD3 R15, PT, PT, R13.reuse, 0x2, RZ ;  /* 0x000000020d0f7810 */ /* 0x040fe40007ffe0ff */
[----:B------:R-:W-:Y:S01]  /*06d0*/  IADD3 R27, PT, PT, R13, 0x3, RZ ;  /* 0x000000030d1b7810 */ /* 0x000fe20007ffe0ff */
[C---:B0-----:R-:W-:Y:S01]  /*06e0*/  IMAD.WIDE.U32 R18, R6.reuse, 0x4, R8 ;  /* 0x0000000406127825 */ /* 0x041fe200078e0008 */
[----:B------:R-:W-:-:S04]  /*06f0*/  IADD3 R6, PT, PT, R6, R5, RZ ;  /* 0x0000000506067210 */ /* 0x000fc80007ffe0ff */
[CC--:B------:R-:W-:Y:S01]  /*0700*/  IADD3 R14, PT, PT, R6.reuse, R5.reuse, RZ ;  /* 0x00000005060e7210 */ /* 0x0c0fe20007ffe0ff */
[--C-:B-1----:R-:W-:Y:S01]  /*0710*/  IMAD.WIDE.U32 R22, R13, 0x4, R10.reuse ;  /* 0x000000040d167825 */ /* 0x102fe200078e000a */
[----:B------:R-:W2:Y:S03]  /*0720*/  LDG.E R18, desc[UR6][R18.64] ;  /* 0x0000000612127981 */ /* 0x000ea6000c1e1900 */
[----:B------:R-:W-:Y:S01]  /*0730*/  IMAD.WIDE.U32 R20, R21, 0x4, R10 ;  /* 0x0000000415147825 */ /* 0x000fe200078e000a */
[----:B------:R-:W2:Y:S03]  /*0740*/  LDG.E R4, desc[UR6][R22.64] ;  /* 0x0000000616047981 */ /* 0x000ea6000c1e1900 */
[----:B------:R-:W-:Y:S01]  /*0750*/  IMAD.WIDE.U32 R16, R6, 0x4, R8 ;  /* 0x0000000406107825 */ /* 0x000fe200078e0008 */
[----:B------:R-:W-:Y:S01]  /*0760*/  IADD3 R29, PT, PT, R14, R5, RZ ;  /* 0x000000050e1d7210 */ /* 0x000fe20007ffe0ff */
[----:B------:R-:W3:Y:S02]  /*0770*/  LDG.E R20, desc[UR6][R20.64] ;  /* 0x0000000614147981 */ /* 0x000ee4000c1e1900 */
[----:B------:R-:W-:-:S02]  /*0780*/  IMAD.WIDE.U32 R12, R15, 0x4, R10 ;  /* 0x000000040f0c7825 */ /* 0x000fc400078e000a */
[----:B------:R-:W3:Y:S02]  /*0790*/  LDG.E R17, desc[UR6][R16.64] ;  /* 0x0000000610117981 */ /* 0x000ee4000c1e1900 */
[----:B------:R-:W-:Y:S02]  /*07a0*/  IMAD.WIDE.U32 R14, R14, 0x4, R8 ;  /* 0x000000040e0e7825 */ /* 0x000fe400078e0008 */
[----:B------:R-:W4:Y:S02]  /*07b0*/  LDG.E R13, desc[UR6][R12.64] ;  /* 0x000000060c0d7981 */ /* 0x000f24000c1e1900 */
[----:B------:R-:W-:Y:S02]  /*07c0*/  IMAD.WIDE.U32 R10, R27, 0x4, R10 ;  /* 0x000000041b0a7825 */ /* 0x000fe400078e000a */
[----:B------:R-:W4:Y:S02]  /*07d0*/  LDG.E R14, desc[UR6][R14.64] ;  /* 0x000000060e0e7981 */ /* 0x000f24000c1e1900 */
[----:B------:R-:W-:-:S02]  /*07e0*/  IMAD.WIDE.U32 R8, R29, 0x4, R8 ;  /* 0x000000041d087825 */ /* 0x000fc400078e0008 */
[----:B------:R-:W5:Y:S04]  /*07f0*/  LDG.E R11, desc[UR6][R10.64] ;  /* 0x000000060a0b7981 */ /* 0x000f68000c1e1900 */
[----:B------:R-:W5:Y:S01]  /*0800*/  LDG.E R8, desc[UR6][R8.64] ;  /* 0x0000000608087981 */ /* 0x000f62000c1e1900 */
[----:B------:R-:W-:Y:S01]  /*0810*/  IADD3 R7, PT, PT, R7, 0x4, RZ ;  /* 0x0000000407077810 */ /* 0x000fe20007ffe0ff */
[----:B--2---:R-:W-:-:S04]  /*0820*/  FFMA R25, R4, R18, R25 ;  /* 0x0000001204197223 */ /* 0x004fc80000000019 */
[----:B---3--:R-:W-:-:S04]  /*0830*/  FFMA R20, R20, R17, R25 ;  /* 0x0000001114147223 */ /* 0x008fc80000000019 */
[----:B----4-:R-:W-:-:S04]  /*0840*/  FFMA R20, R13, R14, R20 ;  /* 0x0000000e0d147223 */ /* 0x010fc80000000014 */
[----:B-----5:R-:W-:-:S07]  /*0850*/  FFMA R25, R11, R8, R20 ;  /* 0x000000080b197223 */ /* 0x020fce0000000014 */
.L_x_3:
[----:B------:R-:W-:Y:S05]  /*0860*/  @!P1 BRA `(.L_x_0) ;  /* 0x0000000000749947 */ /* 0x000fea0003800000 */
[----:B------:R-:W0:Y:S01]  /*0870*/  LDC.64 R16, c[0x0][0x390] ;  /* 0x0000e400ff107b82 */ /* 0x000e220000000a00 */
[----:B------:R-:W-:Y:S02]  /*0880*/  ISETP.NE.AND P0, PT, R24, 0x1, PT ;  /* 0x000000011800780c */ /* 0x000fe40003f05270 */
[----:B------:R-:W-:-:S04]  /*0890*/  LOP3.LUT R4, R2, 0x1, RZ, 0xc0, !PT ;  /* 0x0000000102047812 */ /* 0x000fc800078ec0ff */
[----:B------:R-:W-:Y:S01]  /*08a0*/  ISETP.NE.U32.AND P1, PT, R4, 0x1, PT ;  /* 0x000000010400780c */ /* 0x000fe20003f25070 */
[----:B------:R-:W1:Y:S06]  /*08b0*/  LDC.64 R8, c[0x0][0x398] ;  /* 0x0000e600ff087b82 */ /* 0x000e6c0000000a00 */
[----:B------:R-:W-:Y:S02]  /*08c0*/  @P0 IMAD R15, R3, R2, R7 ;  /* 0x00000002030f0224 */ /* 0x000fe400078e0207 */
[----:B------:R-:W2:Y:S01]  /*08d0*/  LDC.64 R10, c[0x0][0x390] ;  /* 0x0000e400ff0a7b82 */ /* 0x000ea20000000a00 */
[C---:B------:R-:W-:Y:S01]  /*08e0*/  @P0 IMAD R14, R7.reuse, R5, R0 ;  /* 0x00000005070e0224 */ /* 0x040fe200078e0200 */
[----:B------:R-:W-:-:S02]  /*08f0*/  @P0 IADD3 R7, PT, PT, R7, 0x2, RZ ;  /* 0x0000000207070810 */ /* 0x000fc40007ffe0ff */
[C---:B------:R-:W-:Y:S02]  /*0900*/  @P0 IADD3 R21, PT, PT, R15.reuse, 0x1, RZ ;  /* 0x000000010f150810 */ /* 0x040fe40007ffe0ff */
[----:B------:R-:W-:Y:S02]  /*0910*/  @P0 IADD3 R23, PT, PT, R14, R5, RZ ;  /* 0x000000050e170210 */ /* 0x000fe40007ffe0ff */
[----:B------:R-:W3:Y:S01]  /*0920*/  LDC.64 R12, c[0x0][0x398] ;  /* 0x0000e600ff0c7b82 */ /* 0x000ee20000000a00 */
[----:B0-----:R-:W-:-:S04]  /*0930*/  @P0 IMAD.WIDE.U32 R18, R15, 0x4, R16 ;  /* 0x000000040f120825 */ /* 0x001fc800078e0010 */
[----:B------:R-:W-:Y:S01]  /*0940*/  @P0 IMAD.WIDE.U32 R16, R21, 0x4, R16 ;  /* 0x0000000415100825 */ /* 0x000fe200078e0010 */
[----:B------:R-:W4:Y:S03]  /*0950*/  @P0 LDG.E R4, desc[UR6][R18.64] ;  /* 0x0000000612040981 */ /* 0x000f26000c1e1900 */
[----:B-1----:R-:W-:Y:S02]  /*0960*/  @P0 IMAD.WIDE.U32 R14, R14, 0x4, R8 ;  /* 0x000000040e0e0825 */ /* 0x002fe400078e0008 */
[----:B------:R-:W5:Y:S02]  /*0970*/  @P0 LDG.E R17, desc[UR6][R16.64] ;  /* 0x0000000610110981 */ /* 0x000f64000c1e1900 */
[----:B------:R-:W-:Y:S02]  /*0980*/  @!P1 IMAD R21, R3, R2, R7 ;  /* 0x0000000203159224 */ /* 0x000fe400078e0207 */
[----:B------:R-:W-:Y:S01]  /*0990*/  @P0 IMAD.WIDE.U32 R8, R23, 0x4, R8 ;  /* 0x0000000417080825 */ /* 0x000fe200078e0008 */
[----:B------:R-:W4:Y:S03]  /*09a0*/  @P0 LDG.E R14, desc[UR6][R14.64] ;  /* 0x000000060e0e0981 */ /* 0x000f26000c1e1900 */
[----:B------:R-:W-:-:S02]  /*09b0*/  @!P1 IMAD R7, R7, R5, R0 ;  /* 0x0000000507079224 */ /* 0x000fc400078e0200 */
[----:B--2---:R-:W-:Y:S01]  /*09c0*/  @!P1 IMAD.WIDE.U32 R10, R21, 0x4, R10 ;  /* 0x00000004150a9825 */ /* 0x004fe200078e000a */
[----:B------:R-:W5:Y:S03]  /*09d0*/  @P0 LDG.E R8, desc[UR6][R8.64] ;  /* 0x0000000608080981 */ /* 0x000f66000c1e1900 */
[----:B---3--:R-:W-:Y:S02]  /*09e0*/  @!P1 IMAD.WIDE.U32 R12, R7, 0x4, R12 ;  /* 0x00000004070c9825 */ /* 0x008fe400078e000c */
[----:B------:R-:W2:Y:S04]  /*09f0*/  @!P1 LDG.E R10, desc[UR6][R10.64] ;  /* 0x000000060a0a9981 */ /* 0x000ea8000c1e1900 */
[----:B------:R-:W2:Y:S01]  /*0a00*/  @!P1 LDG.E R12, desc[UR6][R12.64] ;  /* 0x000000060c0c9981 */ /* 0x000ea2000c1e1900 */
[----:B----4-:R-:W-:-:S04]  /*0a10*/  @P0 FFMA R4, R4, R14, R25 ;  /* 0x0000000e04040223 */ /* 0x010fc80000000019 */
[----:B-----5:R-:W-:-:S04]  /*0a20*/  @P0 FFMA R25, R17, R8, R4 ;  /* 0x0000000811190223 */ /* 0x020fc80000000004 */
[----:B--2---:R-:W-:-:S07]  /*0a30*/  @!P1 FFMA R25, R10, R12, R25 ;  /* 0x0000000c0a199223 */ /* 0x004fce0000000019 */
.L_x_0:
[----:B------:R-:W0:Y:S01]  /*0a40*/  LDC.64 R6, c[0x0][0x3a8] ;  /* 0x0000ea00ff067b82 */ /* 0x000e220000000a00 */
[----:B------:R-:W-:Y:S01]  /*0a50*/  IMAD R3, R3, R5, R0 ;  /* 0x0000000503037224 */ /* 0x000fe200078e0200 */
[----:B------:R-:W1:Y:S01]  /*0a60*/  LDCU UR5, c[0x0][0x3a0] ;  /* 0x00007400ff0577ac */ /* 0x000e620008000800 */
[----:B------:R-:W2:Y:S02]  /*0a70*/  LDCU UR8, c[0x0][0x38c] ;  /* 0x00007180ff0877ac */ /* 0x000ea40008000800 */
[----:B0-----:R-:W-:-:S05]  /*0a80*/  IMAD.WIDE.U32 R2, R3, 0x4, R6 ;  /* 0x0000000403027825 */ /* 0x001fca00078e0006 */
[----:B------:R-:W1:Y:S02]  /*0a90*/  LDG.E R0, desc[UR6][R2.64] ;  /* 0x0000000602007981 */ /* 0x000e64000c1e1900 */
[----:B-1----:R-:W-:-:S04]  /*0aa0*/  FMUL R0, R0, UR5 ;  /* 0x0000000500007c20 */ /* 0x002fc80008400000 */
[----:B--2---:R-:W-:-:S05]  /*0ab0*/  FFMA R25, R25, UR8, R0 ;  /* 0x0000000819197c23 */ /* 0x004fca0008000000 */
[----:B------:R-:W-:Y:S01]  /*0ac0*/  STG.E desc[UR6][R2.64], R25 ;  /* 0x0000001902007986 */ /* 0x000fe2000c101906 */
[----:B------:R-:W-:Y:S05]  /*0ad0*/  EXIT ;  /* 0x000000000000794d */ /* 0x000fea0003800000 */
.L_x_4:
[----:B------:R-:W-:-:S00]  /*0ae0*/  BRA `(.L_x_4) ;  /* 0xfffffffc00fc7947 */ /* 0x000fc0000383ffff */
[----:B------:R-:W-:-:S00]  /*0af0*/  NOP ;  /* 0x0000000000007918 */ /* 0x000fc00000000000 */
        /* <DEDUP_REMOVED lines=8> */
.L_x_5:


//--------------------- .nv.shared.reserved.0     --------------------------
	.section	.nv.shared.reserved.0,"aw",@nobits
	.weak		__nv_reservedSMEM_offset_0_alias
	.size		__nv_reservedSMEM_offset_0_alias, 0, 64
	.other		__nv_reservedSMEM_offset_0_alias,@"STO_CUDA_RESERVED_SHARED STV_DEFAULT"
__nv_reservedSMEM_offset_0_alias:
	.zero		0
	.zero		64


//--------------------- .nv.constant0._Z11sgemm_naiveiiifPfS_fS_ --------------------------
	.section	.nv.constant0._Z11sgemm_naiveiiifPfS_fS_,"a",@progbits
	.sectionflags	@""
	.align	4
.nv.constant0._Z11sgemm_naiveiiifPfS_fS_:
	.zero		944


//--------------------- SYMBOLS --------------------------

	.type		.nv.reservedSmem.offset0,@object
	.size		.nv.reservedSmem.offset0,0x4
